//
// Generated by NVIDIA NVVM Compiler
//
// Compiler Build ID: CL-36424714
// Cuda compilation tools, release 13.0, V13.0.88
// Based on NVVM 20.0.0
//

.version 9.0
.target sm_100
.address_size 64

	// .globl	_Z15my_first_kernelPfS_S_

.visible .entry _Z15my_first_kernelPfS_S_(
	.param .u64 .ptr .align 1 _Z15my_first_kernelPfS_S__param_0,
	.param .u64 .ptr .align 1 _Z15my_first_kernelPfS_S__param_1,
	.param .u64 .ptr .align 1 _Z15my_first_kernelPfS_S__param_2
)
{
	.reg .b32 	%r<5>;
	.reg .b32 	%f<4>;
	.reg .b64 	%rd<11>;

	ld.param.u64 	%rd1, [_Z15my_first_kernelPfS_S__param_0];
	ld.param.u64 	%rd2, [_Z15my_first_kernelPfS_S__param_1];
	ld.param.u64 	%rd3, [_Z15my_first_kernelPfS_S__param_2];
	cvta.to.global.u64 	%rd4, %rd3;
	cvta.to.global.u64 	%rd5, %rd2;
	cvta.to.global.u64 	%rd6, %rd1;
	mov.u32 	%r1, %tid.x;
	mov.u32 	%r2, %ntid.x;
	mov.u32 	%r3, %ctaid.x;
	mad.lo.s32 	%r4, %r2, %r3, %r1;
	mul.wide.s32 	%rd7, %r4, 4;
	add.s64 	%rd8, %rd6, %rd7;
	ld.global.f32 	%f1, [%rd8];
	add.s64 	%rd9, %rd5, %rd7;
	ld.global.f32 	%f2, [%rd9];
	add.f32 	%f3, %f1, %f2;
	add.s64 	%rd10, %rd4, %rd7;
	st.global.f32 	[%rd10], %f3;
	ret;

}


// ===== COMPILED SASS (sm_100) =====

	.target	sm_100

	.elftype	@"ET_EXEC"


//--------------------- .note.nv.tkinfo           --------------------------
	.section	.note.nv.tkinfo,"",@"SHT_NOTE"
	.sectionflags	@"SHF_NOTE_NV_TKINFO"
	.tkinfo
        /*0018*/ 	.word	0x00000002
        /*0030*/ 	.string	""
        /*0030*/ 	.string	"ptxas"
        /*0030*/ 	.string	"Cuda compilation tools, release 13.0, V13.0.88"
        /*0030*/ 	.string	"Build cuda_13.0.r13.0/compiler.36424714_0"
        /*0030*/ 	.string	"-arch sm_100 -m 64 "



//--------------------- .note.nv.cuinfo           --------------------------
	.section	.note.nv.cuinfo,"",@"SHT_NOTE"
	.sectionflags	@"SHF_NOTE_NV_CUINFO"
        /*0018*/ 	.short	0x0002
        /*001a*/ 	.short	0x0064
        /*001c*/ 	.short	0x0082
	.zero		2


//--------------------- .nv.info                  --------------------------
	.section	.nv.info,"",@"SHT_CUDA_INFO"
	.align	4


	//----- nvinfo : EIATTR_REGCOUNT
	.align		4
        /*0000*/ 	.byte	0x04, 0x2f
        /*0002*/ 	.short	(.L_1 - .L_0)
	.align		4
.L_0:
        /*0004*/ 	.word	index@(_Z15my_first_kernelPfS_S_)
        /*0008*/ 	.word	0x0000000c


	//----- nvinfo : EIATTR_FRAME_SIZE
	.align		4
.L_1:
        /*000c*/ 	.byte	0x04, 0x11
        /*000e*/ 	.short	(.L_3 - .L_2)
	.align		4
.L_2:
        /*0010*/ 	.word	index@(_Z15my_first_kernelPfS_S_)
        /*0014*/ 	.word	0x00000000


	//----- nvinfo : EIATTR_MIN_STACK_SIZE
	.align		4
.L_3:
        /*0018*/ 	.byte	0x04, 0x12
        /*001a*/ 	.short	(.L_5 - .L_4)
	.align		4
.L_4:
        /*001c*/ 	.word	index@(_Z15my_first_kernelPfS_S_)
        /*0020*/ 	.word	0x00000000
.L_5:


//--------------------- .nv.compat                --------------------------
	.section	.nv.compat,"",@"SHT_CUDA_COMPAT_INFO"
	.align	4
        /*0000*/ 	.byte	0x02, 0x09, 0x00, 0x00, 0x02, 0x02, 0x01, 0x00, 0x02, 0x05, 0x05, 0x00, 0x03, 0x07, 0x01, 0x01
        /*0010*/ 	.byte	0x02, 0x03, 0x00, 0x00, 0x02, 0x06, 0x01, 0x00, 0x04, 0x0b, 0x08, 0x00, 0x09, 0x00, 0x00, 0x00
        /*0020*/ 	.byte	0x00, 0x00, 0x00, 0x00


//--------------------- .nv.info._Z15my_first_kernelPfS_S_ --------------------------
	.section	.nv.info._Z15my_first_kernelPfS_S_,"",@"SHT_CUDA_INFO"
	.sectionflags	@""
	.align	4


	//----- nvinfo : EIATTR_CUDA_API_VERSION
	.align		4
        /*0000*/ 	.byte	0x04, 0x37
        /*0002*/ 	.short	(.L_7 - .L_6)
.L_6:
        /*0004*/ 	.word	0x00000082


	//----- nvinfo : EIATTR_KPARAM_INFO
	.align		4
.L_7:
        /*0008*/ 	.byte	0x04, 0x17
        /*000a*/ 	.short	(.L_9 - .L_8)
.L_8:
        /*000c*/ 	.word	0x00000000
        /*0010*/ 	.short	0x0002
        /*0012*/ 	.short	0x0010
        /*0014*/ 	.byte	0x00, 0xf5, 0x21, 0x00


	//----- nvinfo : EIATTR_KPARAM_INFO
	.align		4
.L_9:
        /*0018*/ 	.byte	0x04, 0x17
        /*001a*/ 	.short	(.L_11 - .L_10)
.L_10:
        /*001c*/ 	.word	0x00000000
        /*0020*/ 	.short	0x0001
        /*0022*/ 	.short	0x0008
        /*0024*/ 	.byte	0x00, 0xf5, 0x21, 0x00


	//----- nvinfo : EIATTR_KPARAM_INFO
	.align		4
.L_11:
        /*0028*/ 	.byte	0x04, 0x17
        /*002a*/ 	.short	(.L_13 - .L_12)
.L_12:
        /*002c*/ 	.word	0x00000000
        /*0030*/ 	.short	0x0000
        /*0032*/ 	.short	0x0000
        /*0034*/ 	.byte	0x00, 0xf5, 0x21, 0x00


	//----- nvinfo : EIATTR_SPARSE_MMA_MASK
	.align		4
.L_13:
        /*0038*/ 	.byte	0x03, 0x50
        /*003a*/ 	.short	0x0000


	//----- nvinfo : EIATTR_MAXREG_COUNT
	.align		4
        /*003c*/ 	.byte	0x03, 0x1b
        /*003e*/ 	.short	0x00ff


	//----- nvinfo : EIATTR_MERCURY_ISA_VERSION
	.align		4
        /*0040*/ 	.byte	0x03, 0x5f
        /*0042*/ 	.short	0x0101


	//----- nvinfo : EIATTR_VRC_CTA_INIT_COUNT
	.align		4
        /*0044*/ 	.byte	0x02, 0x4a
	.zero		1
	.zero		1


	//----- nvinfo : EIATTR_EXIT_INSTR_OFFSETS
	.align		4
        /*0048*/ 	.byte	0x04, 0x1c
        /*004a*/ 	.short	(.L_15 - .L_14)


	//   ....[0]....
.L_14:
        /*004c*/ 	.word	0x00000100


	//----- nvinfo : EIATTR_CBANK_PARAM_SIZE
	.align		4
.L_15:
        /*0050*/ 	.byte	0x03, 0x19
        /*0052*/ 	.short	0x0018


	//----- nvinfo : EIATTR_PARAM_CBANK
	.align		4
        /*0054*/ 	.byte	0x04, 0x0a
        /*0056*/ 	.short	(.L_17 - .L_16)
	.align		4
.L_16:
        /*0058*/ 	.word	index@(.nv.constant0._Z15my_first_kernelPfS_S_)
        /*005c*/ 	.short	0x0380
        /*005e*/ 	.short	0x0018


	//----- nvinfo : EIATTR_SW_WAR
	.align		4
.L_17:
        /*0060*/ 	.byte	0x04, 0x36
        /*0062*/ 	.short	(.L_19 - .L_18)
.L_18:
        /*0064*/ 	.word	0x00000008
.L_19:


//--------------------- .nv.callgraph             --------------------------
	.section	.nv.callgraph,"",@"SHT_CUDA_CALLGRAPH"
	.align	4
	.sectionentsize	8
	.align		4
        /*0000*/ 	.word	0x00000000
	.align		4
        /*0004*/ 	.word	0xffffffff
	.align		4
        /*0008*/ 	.word	0x00000000
	.align		4
        /*000c*/ 	.word	0xfffffffe
	.align		4
        /*0010*/ 	.word	0x00000000
	.align		4
        /*0014*/ 	.word	0xfffffffd
	.align		4
        /*0018*/ 	.word	0x00000000
	.align		4
        /*001c*/ 	.word	0xfffffffc


//--------------------- .text._Z15my_first_kernelPfS_S_ --------------------------
	.section	.text._Z15my_first_kernelPfS_S_,"ax",@progbits
	.align	128
        .global         _Z15my_first_kernelPfS_S_
        .type           _Z15my_first_kernelPfS_S_,@function
        .size           _Z15my_first_kernelPfS_S_,(.L_x_1 - _Z15my_first_kernelPfS_S_)
        .other          _Z15my_first_kernelPfS_S_,@"STO_CUDA_ENTRY STV_DEFAULT"
_Z15my_first_kernelPfS_S_:
.text._Z15my_first_kernelPfS_S_:
[----:B------:R-:W-:Y:S01]  /*0000*/  LDC R1, c[0x0][0x37c] ;  /* 0x0000df00ff017b82 */ /* 0x000fe20000000800 */
[----:B------:R-:W0:Y:S07]  /*0010*/  S2R R9, SR_TID.X ;  /* 0x0000000000097919 */ /* 0x000e2e0000002100 */
[----:B------:R-:W1:Y:S01]  /*0020*/  LDC.64 R2, c[0x0][0x380] ;  /* 0x0000e000ff027b82 */ /* 0x000e620000000a00 */
[----:B------:R-:W0:Y:S01]  /*0030*/  LDCU UR6, c[0x0][0x360] ;  /* 0x00006c00ff0677ac */ /* 0x000e220008000800 */
[----:B------:R-:W0:Y:S01]  /*0040*/  S2R R0, SR_CTAID.X ;  /* 0x0000000000007919 */ /* 0x000e220000002500 */
[----:B------:R-:W2:Y:S05]  /*0050*/  LDCU.64 UR4, c[0x0][0x358] ;  /* 0x00006b00ff0477ac */ /* 0x000eaa0008000a00 */
[----:B------:R-:W3:Y:S08]  /*0060*/  LDC.64 R4, c[0x0][0x388] ;  /* 0x0000e200ff047b82 */ /* 0x000ef00000000a00 */
[----:B------:R-:W4:Y:S01]  /*0070*/  LDC.64 R6, c[0x0][0x390] ;  /* 0x0000e400ff067b82 */ /* 0x000f220000000a00 */
[----:B0-----:R-:W-:-:S04]  /*0080*/  IMAD R9, R0, UR6, R9 ;  /* 0x0000000600097c24 */ /* 0x001fc8000f8e0209 */
[----:B-1----:R-:W-:-:S04]  /*0090*/  IMAD.WIDE R2, R9, 0x4, R2 ;  /* 0x0000000409027825 */ /* 0x002fc800078e0202 */
[C---:B---3--:R-:W-:Y:S02]  /*00a0*/  IMAD.WIDE R4, R9.reuse, 0x4, R4 ;  /* 0x0000000409047825 */ /* 0x048fe400078e0204 */
[----:B--2---:R-:W2:Y:S04]  /*00b0*/  LDG.E R2, desc[UR4][R2.64] ;  /* 0x0000000402027981 */ /* 0x004ea8000c1e1900 */
[----:B------:R-:W2:Y:S01]  /*00c0*/  LDG.E R5, desc[UR4][R4.64] ;  /* 0x0000000404057981 */ /* 0x000ea2000c1e1900 */
[----:B----4-:R-:W-:-:S04]  /*00d0*/  IMAD.WIDE R6, R9, 0x4, R6 ;  /* 0x0000000409067825 */ /* 0x010fc800078e0206 */
[----:B--2---:R-:W-:-:S05]  /*00e0*/  FADD R9, R2, R5 ;  /* 0x0000000502097221 */ /* 0x004fca0000000000 */
[----:B------:R-:W-:Y:S01]  /*00f0*/  STG.E desc[UR4][R6.64], R9 ;  /* 0x0000000906007986 */ /* 0x000fe2000c101904 */
[----:B------:R-:W-:Y:S05]  /*0100*/  EXIT ;  /* 0x000000000000794d */ /* 0x000fea0003800000 */
.L_x_0:
[----:B------:R-:W-:-:S00]  /*0110*/  BRA `(.L_x_0) ;  /* 0xfffffffc00fc7947 */ /* 0x000fc0000383ffff */
[----:B------:R-:W-:-:S00]  /*0120*/  NOP ;  /* 0x0000000000007918 */ /* 0x000fc00000000000 */
        /* <DEDUP_REMOVED lines=13> */
.L_x_1:


//--------------------- .nv.shared.reserved.0     --------------------------
	.section	.nv.shared.reserved.0,"aw",@nobits
	.weak		__nv_reservedSMEM_offset_0_alias
	.size		__nv_reservedSMEM_offset_0_alias, 0, 64
	.other		__nv_reservedSMEM_offset_0_alias,@"STO_CUDA_RESERVED_SHARED STV_DEFAULT"
__nv_reservedSMEM_offset_0_alias:
	.zero		0
	.zero		64


//--------------------- .nv.constant0._Z15my_first_kernelPfS_S_ --------------------------
	.section	.nv.constant0._Z15my_first_kernelPfS_S_,"a",@progbits
	.sectionflags	@""
	.align	4
.nv.constant0._Z15my_first_kernelPfS_S_:
	.zero		920


//--------------------- SYMBOLS --------------------------

	.type		.nv.reservedSmem.offset0,@object
	.size		.nv.reservedSmem.offset0,0x4
